//
// Generated by NVIDIA NVVM Compiler
//
// Compiler Build ID: CL-36424714
// Cuda compilation tools, release 13.0, V13.0.88
// Based on NVVM 20.0.0
//

.version 9.0
.target sm_100
.address_size 64

	// .globl	_Z22print_details_of_warpsv
.extern .func  (.param .b32 func_retval0) vprintf
(
	.param .b64 vprintf_param_0,
	.param .b64 vprintf_param_1
)
;
.global .align 1 .b8 $str[22] = {108, 111, 99, 97, 108, 32, 116, 104, 114, 101, 97, 100, 32, 105, 100, 32, 61, 32, 37, 100, 10};
.global .align 1 .b8 $str$1[22] = {98, 108, 111, 99, 107, 32, 105, 100, 32, 105, 110, 32, 120, 32, 61, 32, 61, 32, 37, 100, 10};
.global .align 1 .b8 $str$2[22] = {98, 108, 111, 99, 107, 32, 105, 100, 32, 105, 110, 32, 121, 32, 61, 32, 61, 32, 37, 100, 10};
.global .align 1 .b8 $str$3[22] = {98, 108, 111, 99, 107, 32, 105, 100, 32, 105, 110, 32, 122, 32, 61, 32, 61, 32, 37, 100, 10};
.global .align 1 .b8 $str$4[25] = {103, 108, 111, 98, 97, 108, 32, 116, 104, 114, 101, 97, 100, 32, 105, 100, 32, 61, 32, 61, 32, 37, 100, 10};
.global .align 1 .b8 $str$5[16] = {119, 97, 114, 112, 32, 105, 100, 32, 61, 32, 61, 32, 37, 100, 10};
.global .align 1 .b8 $str$6[24] = {103, 108, 111, 98, 97, 108, 32, 98, 108, 111, 99, 107, 32, 105, 100, 32, 61, 32, 61, 32, 37, 100, 10};

.visible .entry _Z22print_details_of_warpsv()
{
	.local .align 8 .b8 	__local_depot0[8];
	.reg .b64 	%SP;
	.reg .b64 	%SPL;
	.reg .b32 	%r<24>;
	.reg .b64 	%rd<17>;

	mov.u64 	%SPL, __local_depot0;
	cvta.local.u64 	%SP, %SPL;
	add.u64 	%rd1, %SP, 0;
	add.u64 	%rd2, %SPL, 0;
	mov.u32 	%r1, %ctaid.y;
	mov.u32 	%r2, %nctaid.x;
	mov.u32 	%r3, %ntid.x;
	mov.u32 	%r4, %ctaid.x;
	mov.u32 	%r5, %tid.x;
	mad.lo.s32 	%r6, %r1, %r2, %r4;
	mad.lo.s32 	%r7, %r6, %r3, %r5;
	shr.u32 	%r8, %r5, 5;
	st.local.u32 	[%rd2], %r5;
	mov.u64 	%rd3, $str;
	cvta.global.u64 	%rd4, %rd3;
	{ // callseq 0, 0
	.param .b64 param0;
	st.param.b64 	[param0], %rd4;
	.param .b64 param1;
	st.param.b64 	[param1], %rd1;
	.param .b32 retval0;
	call.uni (retval0), 
	vprintf, 
	(
	param0, 
	param1
	);
	ld.param.b32 	%r9, [retval0];
	} // callseq 0
	st.local.u32 	[%rd2], %r4;
	mov.u64 	%rd5, $str$1;
	cvta.global.u64 	%rd6, %rd5;
	{ // callseq 1, 0
	.param .b64 param0;
	st.param.b64 	[param0], %rd6;
	.param .b64 param1;
	st.param.b64 	[param1], %rd1;
	.param .b32 retval0;
	call.uni (retval0), 
	vprintf, 
	(
	param0, 
	param1
	);
	ld.param.b32 	%r11, [retval0];
	} // callseq 1
	st.local.u32 	[%rd2], %r1;
	mov.u64 	%rd7, $str$2;
	cvta.global.u64 	%rd8, %rd7;
	{ // callseq 2, 0
	.param .b64 param0;
	st.param.b64 	[param0], %rd8;
	.param .b64 param1;
	st.param.b64 	[param1], %rd1;
	.param .b32 retval0;
	call.uni (retval0), 
	vprintf, 
	(
	param0, 
	param1
	);
	ld.param.b32 	%r13, [retval0];
	} // callseq 2
	mov.u32 	%r15, %ctaid.z;
	st.local.u32 	[%rd2], %r15;
	mov.u64 	%rd9, $str$3;
	cvta.global.u64 	%rd10, %rd9;
	{ // callseq 3, 0
	.param .b64 param0;
	st.param.b64 	[param0], %rd10;
	.param .b64 param1;
	st.param.b64 	[param1], %rd1;
	.param .b32 retval0;
	call.uni (retval0), 
	vprintf, 
	(
	param0, 
	param1
	);
	ld.param.b32 	%r16, [retval0];
	} // callseq 3
	st.local.u32 	[%rd2], %r7;
	mov.u64 	%rd11, $str$4;
	cvta.global.u64 	%rd12, %rd11;
	{ // callseq 4, 0
	.param .b64 param0;
	st.param.b64 	[param0], %rd12;
	.param .b64 param1;
	st.param.b64 	[param1], %rd1;
	.param .b32 retval0;
	call.uni (retval0), 
	vprintf, 
	(
	param0, 
	param1
	);
	ld.param.b32 	%r18, [retval0];
	} // callseq 4
	st.local.u32 	[%rd2], %r8;
	mov.u64 	%rd13, $str$5;
	cvta.global.u64 	%rd14, %rd13;
	{ // callseq 5, 0
	.param .b64 param0;
	st.param.b64 	[param0], %rd14;
	.param .b64 param1;
	st.param.b64 	[param1], %rd1;
	.param .b32 retval0;
	call.uni (retval0), 
	vprintf, 
	(
	param0, 
	param1
	);
	ld.param.b32 	%r20, [retval0];
	} // callseq 5
	st.local.u32 	[%rd2], %r6;
	mov.u64 	%rd15, $str$6;
	cvta.global.u64 	%rd16, %rd15;
	{ // callseq 6, 0
	.param .b64 param0;
	st.param.b64 	[param0], %rd16;
	.param .b64 param1;
	st.param.b64 	[param1], %rd1;
	.param .b32 retval0;
	call.uni (retval0), 
	vprintf, 
	(
	param0, 
	param1
	);
	ld.param.b32 	%r22, [retval0];
	} // callseq 6
	ret;

}


// ===== COMPILED SASS (sm_100) =====

	.target	sm_100

	.elftype	@"ET_EXEC"


//--------------------- .note.nv.tkinfo           --------------------------
	.section	.note.nv.tkinfo,"",@"SHT_NOTE"
	.sectionflags	@"SHF_NOTE_NV_TKINFO"
	.tkinfo
        /*0018*/ 	.word	0x00000002
        /*0030*/ 	.string	""
        /*0030*/ 	.string	"ptxas"
        /*0030*/ 	.string	"Cuda compilation tools, release 13.0, V13.0.88"
        /*0030*/ 	.string	"Build cuda_13.0.r13.0/compiler.36424714_0"
        /*0030*/ 	.string	"-arch sm_100 -m 64 "



//--------------------- .note.nv.cuinfo           --------------------------
	.section	.note.nv.cuinfo,"",@"SHT_NOTE"
	.sectionflags	@"SHF_NOTE_NV_CUINFO"
        /*0018*/ 	.short	0x0002
        /*001a*/ 	.short	0x0064
        /*001c*/ 	.short	0x0082
	.zero		2


//--------------------- .nv.info                  --------------------------
	.section	.nv.info,"",@"SHT_CUDA_INFO"
	.align	4


	//----- nvinfo : EIATTR_REGCOUNT
	.align		4
        /*0000*/ 	.byte	0x04, 0x2f
        /*0002*/ 	.short	(.L_8 - .L_7)
	.align		4
.L_7:
        /*0004*/ 	.word	index@(_Z22print_details_of_warpsv)
        /*0008*/ 	.word	0x00000018


	//----- nvinfo : EIATTR_FRAME_SIZE
	.align		4
.L_8:
        /*000c*/ 	.byte	0x04, 0x11
        /*000e*/ 	.short	(.L_10 - .L_9)
	.align		4
.L_9:
        /*0010*/ 	.word	index@(_Z22print_details_of_warpsv)
        /*0014*/ 	.word	0x00000008


	//----- nvinfo : EIATTR_MIN_STACK_SIZE
	.align		4
.L_10:
        /*0018*/ 	.byte	0x04, 0x12
        /*001a*/ 	.short	(.L_12 - .L_11)
	.align		4
.L_11:
        /*001c*/ 	.word	index@(_Z22print_details_of_warpsv)
        /*0020*/ 	.word	0x00000008
.L_12:


//--------------------- .nv.compat                --------------------------
	.section	.nv.compat,"",@"SHT_CUDA_COMPAT_INFO"
	.align	4
        /*0000*/ 	.byte	0x02, 0x09, 0x00, 0x00, 0x02, 0x02, 0x01, 0x00, 0x02, 0x05, 0x05, 0x00, 0x03, 0x07, 0x01, 0x01
        /*0010*/ 	.byte	0x02, 0x03, 0x00, 0x00, 0x02, 0x06, 0x01, 0x00, 0x04, 0x0b, 0x08, 0x00, 0x09, 0x00, 0x00, 0x00
        /*0020*/ 	.byte	0x00, 0x00, 0x00, 0x00


//--------------------- .nv.info._Z22print_details_of_warpsv --------------------------
	.section	.nv.info._Z22print_details_of_warpsv,"",@"SHT_CUDA_INFO"
	.sectionflags	@""
	.align	4


	//----- nvinfo : EIATTR_CUDA_API_VERSION
	.align		4
        /*0000*/ 	.byte	0x04, 0x37
        /*0002*/ 	.short	(.L_14 - .L_13)
.L_13:
        /*0004*/ 	.word	0x00000082


	//----- nvinfo : EIATTR_SPARSE_MMA_MASK
	.align		4
.L_14:
        /*0008*/ 	.byte	0x03, 0x50
        /*000a*/ 	.short	0x0000


	//----- nvinfo : EIATTR_MAXREG_COUNT
	.align		4
        /*000c*/ 	.byte	0x03, 0x1b
        /*000e*/ 	.short	0x00ff


	//----- nvinfo : EIATTR_EXTERNS
	.align		4
        /*0010*/ 	.byte	0x04, 0x0f
        /*0012*/ 	.short	(.L_16 - .L_15)


	//   ....[0]....
	.align		4
.L_15:
        /*0014*/ 	.word	index@(vprintf)


	//----- nvinfo : EIATTR_MERCURY_ISA_VERSION
	.align		4
.L_16:
        /*0018*/ 	.byte	0x03, 0x5f
        /*001a*/ 	.short	0x0101


	//----- nvinfo : EIATTR_VRC_CTA_INIT_COUNT
	.align		4
        /*001c*/ 	.byte	0x02, 0x4a
	.zero		1
	.zero		1


	//----- nvinfo : EIATTR_SYSCALL_OFFSETS
	.align		4
        /*0020*/ 	.byte	0x04, 0x46
        /*0022*/ 	.short	(.L_18 - .L_17)


	//   ....[0]....
.L_17:
        /*0024*/ 	.word	0x00000180


	//   ....[1]....
        /*0028*/ 	.word	0x00000220


	//   ....[2]....
        /*002c*/ 	.word	0x000002c0


	//   ....[3]....
        /*0030*/ 	.word	0x00000360


	//   ....[4]....
        /*0034*/ 	.word	0x000003f0


	//   ....[5]....
        /*0038*/ 	.word	0x00000480


	//   ....[6]....
        /*003c*/ 	.word	0x00000520


	//----- nvinfo : EIATTR_EXIT_INSTR_OFFSETS
	.align		4
.L_18:
        /*0040*/ 	.byte	0x04, 0x1c
        /*0042*/ 	.short	(.L_20 - .L_19)


	//   ....[0]....
.L_19:
        /*0044*/ 	.word	0x00000530


	//----- nvinfo : EIATTR_SW_WAR
	.align		4
.L_20:
        /*0048*/ 	.byte	0x04, 0x36
        /*004a*/ 	.short	(.L_22 - .L_21)
.L_21:
        /*004c*/ 	.word	0x00000008
.L_22:


//--------------------- .nv.callgraph             --------------------------
	.section	.nv.callgraph,"",@"SHT_CUDA_CALLGRAPH"
	.align	4
	.sectionentsize	8
	.align		4
        /*0000*/ 	.word	0x00000000
	.align		4
        /*0004*/ 	.word	0xffffffff
	.align		4
        /*0008*/ 	.word	index@(_Z22print_details_of_warpsv)
	.align		4
        /*000c*/ 	.word	index@(vprintf)
	.align		4
        /*0010*/ 	.word	0x00000000
	.align		4
        /*0014*/ 	.word	0xfffffffe
	.align		4
        /*0018*/ 	.word	0x00000000
	.align		4
        /*001c*/ 	.word	0xfffffffd
	.align		4
        /*0020*/ 	.word	0x00000000
	.align		4
        /*0024*/ 	.word	0xfffffffc


//--------------------- .nv.constant4             --------------------------
	.section	.nv.constant4,"a",@progbits
	.align	8
	.align		8
.nv.constant4:
        /*0000*/ 	.dword	vprintf
	.align		8
        /*0008*/ 	.dword	$str
	.align		8
        /*0010*/ 	.dword	$str$1
	.align		8
        /*0018*/ 	.dword	$str$2
	.align		8
        /*0020*/ 	.dword	$str$3
	.align		8
        /*0028*/ 	.dword	$str$4
	.align		8
        /*0030*/ 	.dword	$str$5
	.align		8
        /*0038*/ 	.dword	$str$6


//--------------------- .text._Z22print_details_of_warpsv --------------------------
	.section	.text._Z22print_details_of_warpsv,"ax",@progbits
	.align	128
        .global         _Z22print_details_of_warpsv
        .type           _Z22print_details_of_warpsv,@function
        .size           _Z22print_details_of_warpsv,(.L_x_8 - _Z22print_details_of_warpsv)
        .other          _Z22print_details_of_warpsv,@"STO_CUDA_ENTRY STV_DEFAULT"
_Z22print_details_of_warpsv:
.text._Z22print_details_of_warpsv:
[----:B------:R-:W0:Y:S01]  /*0000*/  LDC R1, c[0x0][0x37c] ;  /* 0x0000df00ff017b82 */ /* 0x000e220000000800 */
[----:B------:R-:W1:Y:S07]  /*0010*/  S2R R0, SR_TID.X ;  /* 0x0000000000007919 */ /* 0x000e6e0000002100 */
[----:B------:R-:W-:Y:S01]  /*0020*/  S2UR UR39, SR_CTAID.Y ;  /* 0x00000000002779c3 */ /* 0x000fe20000002600 */
[----:B0-----:R-:W-:Y:S01]  /*0030*/  VIADD R1, R1, 0xfffffff8 ;  /* 0xfffffff801017836 */ /* 0x001fe20000000000 */
[----:B------:R-:W0:Y:S01]  /*0040*/  LDCU UR4, c[0x0][0x2f8] ;  /* 0x00005f00ff0477ac */ /* 0x000e220008000800 */
[----:B------:R-:W-:Y:S01]  /*0050*/  MOV R17, 0x0 ;  /* 0x0000000000117802 */ /* 0x000fe20000000f00 */
[----:B------:R-:W2:Y:S02]  /*0060*/  LDCU UR5, c[0x0][0x2fc] ;  /* 0x00005f80ff0577ac */ /* 0x000ea40008000800 */
[----:B------:R-:W-:-:S02]  /*0070*/  R2UR UR37, R1 ;  /* 0x00000000012572ca */ /* 0x000fc400000e0000 */
[----:B------:R-:W3:Y:S01]  /*0080*/  S2UR UR40, SR_CTAID.X ;  /* 0x00000000002879c3 */ /* 0x000ee20000002500 */
[----:B------:R-:W3:Y:S01]  /*0090*/  LDCU UR36, c[0x0][0x370] ;  /* 0x00006e00ff2477ac */ /* 0x000ee20008000800 */
[----:B------:R-:W4:Y:S06]  /*00a0*/  LDCU.64 UR6, c[0x4][0x8] ;  /* 0x01000100ff0677ac */ /* 0x000f2c0008000a00 */
[----:B------:R-:W5:Y:S03]  /*00b0*/  LDC R3, c[0x0][0x360] ;  /* 0x0000d800ff037b82 */ /* 0x000f660000000800 */
[----:B0-----:R-:W-:-:S05]  /*00c0*/  UIADD3 UR37, UP0, UPT, UR37, UR4, URZ ;  /* 0x0000000425257290 */ /* 0x001fca000ff1e0ff */
[----:B------:R0:W0:Y:S01]  /*00d0*/  LDC.64 R8, c[0x4][R17] ;  /* 0x0100000011087b82 */ /* 0x0000220000000a00 */
[----:B--2---:R-:W-:Y:S01]  /*00e0*/  UIADD3.X UR38, UPT, UPT, URZ, UR5, URZ, UP0, !UPT ;  /* 0x00000005ff267290 */ /* 0x004fe200087fe4ff */
[----:B------:R-:W-:Y:S01]  /*00f0*/  IMAD.U32 R6, RZ, RZ, UR37 ;  /* 0x00000025ff067e24 */ /* 0x000fe2000f8e00ff */
[----:B-1----:R1:W-:Y:S01]  /*0100*/  STL [R1], R0 ;  /* 0x0000000001007387 */ /* 0x0023e20000100800 */
[----:B---3--:R-:W-:Y:S01]  /*0110*/  UIMAD UR36, UR39, UR36, UR40 ;  /* 0x00000024272472a4 */ /* 0x008fe2000f8e0228 */
[----:B----4-:R-:W-:Y:S01]  /*0120*/  IMAD.U32 R4, RZ, RZ, UR6 ;  /* 0x00000006ff047e24 */ /* 0x010fe2000f8e00ff */
[----:B------:R-:W-:Y:S01]  /*0130*/  MOV R5, UR7 ;  /* 0x0000000700057c02 */ /* 0x000fe20008000f00 */
[----:B------:R-:W-:Y:S01]  /*0140*/  IMAD.U32 R7, RZ, RZ, UR38 ;  /* 0x00000026ff077e24 */ /* 0x000fe2000f8e00ff */
[--C-:B------:R-:W-:Y:S02]  /*0150*/  SHF.R.U32.HI R2, RZ, 0x5, R0.reuse ;  /* 0x00000005ff027819 */ /* 0x100fe40000011600 */
[----:B-1---5:R-:W-:-:S07]  /*0160*/  IMAD R16, R3, UR36, R0 ;  /* 0x0000002403107c24 */ /* 0x022fce000f8e0200 */
[----:B------:R-:W-:-:S07]  /*0170*/  LEPC R20, `(.L_x_0) ;  /* 0x000000001014794e */ /* 0x000fce0000000000 */
[----:B0-----:R-:W-:Y:S05]  /*0180*/  CALL.ABS.NOINC R8 ;  /* 0x0000000008007343 */ /* 0x001fea0003c00000 */
.L_x_0:
[----:B------:R-:W-:Y:S01]  /*0190*/  MOV R0, UR40 ;  /* 0x0000002800007c02 */ /* 0x000fe20008000f00 */
[----:B------:R0:W1:Y:S01]  /*01a0*/  LDC.64 R8, c[0x4][R17] ;  /* 0x0100000011087b82 */ /* 0x0000620000000a00 */
[----:B------:R-:W2:Y:S01]  /*01b0*/  LDCU.64 UR4, c[0x4][0x10] ;  /* 0x01000200ff0477ac */ /* 0x000ea20008000a00 */
[----:B------:R-:W-:Y:S01]  /*01c0*/  MOV R6, UR37 ;  /* 0x0000002500067c02 */ /* 0x000fe20008000f00 */
[----:B------:R-:W-:Y:S01]  /*01d0*/  IMAD.U32 R7, RZ, RZ, UR38 ;  /* 0x00000026ff077e24 */ /* 0x000fe2000f8e00ff */
[----:B------:R0:W-:Y:S01]  /*01e0*/  STL [R1], R0 ;  /* 0x0000000001007387 */ /* 0x0001e20000100800 */
[----:B--2---:R-:W-:Y:S02]  /*01f0*/  IMAD.U32 R4, RZ, RZ, UR4 ;  /* 0x00000004ff047e24 */ /* 0x004fe4000f8e00ff */
[----:B0-----:R-:W-:-:S07]  /*0200*/  IMAD.U32 R5, RZ, RZ, UR5 ;  /* 0x00000005ff057e24 */ /* 0x001fce000f8e00ff */
[----:B------:R-:W-:-:S07]  /*0210*/  LEPC R20, `(.L_x_1) ;  /* 0x000000001014794e */ /* 0x000fce0000000000 */
[----:B-1----:R-:W-:Y:S05]  /*0220*/  CALL.ABS.NOINC R8 ;  /* 0x0000000008007343 */ /* 0x002fea0003c00000 */
.L_x_1:
[----:B------:R-:W-:Y:S01]  /*0230*/  IMAD.U32 R0, RZ, RZ, UR39 ;  /* 0x00000027ff007e24 */ /* 0x000fe2000f8e00ff */
[----:B------:R0:W1:Y:S01]  /*0240*/  LDC.64 R8, c[0x4][R17] ;  /* 0x0100000011087b82 */ /* 0x0000620000000a00 */
[----:B------:R-:W2:Y:S01]  /*0250*/  LDCU.64 UR4, c[0x4][0x18] ;  /* 0x01000300ff0477ac */ /* 0x000ea20008000a00 */
[----:B------:R-:W-:Y:S01]  /*0260*/  IMAD.U32 R6, RZ, RZ, UR37 ;  /* 0x00000025ff067e24 */ /* 0x000fe2000f8e00ff */
[----:B------:R-:W-:Y:S01]  /*0270*/  MOV R7, UR38 ;  /* 0x0000002600077c02 */ /* 0x000fe20008000f00 */
[----:B------:R0:W-:Y:S01]  /*0280*/  STL [R1], R0 ;  /* 0x0000000001007387 */ /* 0x0001e20000100800 */
[----:B--2---:R-:W-:Y:S01]  /*0290*/  MOV R4, UR4 ;  /* 0x0000000400047c02 */ /* 0x004fe20008000f00 */
[----:B0-----:R-:W-:-:S07]  /*02a0*/  IMAD.U32 R5, RZ, RZ, UR5 ;  /* 0x00000005ff057e24 */ /* 0x001fce000f8e00ff */
[----:B------:R-:W-:-:S07]  /*02b0*/  LEPC R20, `(.L_x_2) ;  /* 0x000000001014794e */ /* 0x000fce0000000000 */
[----:B-1----:R-:W-:Y:S05]  /*02c0*/  CALL.ABS.NOINC R8 ;  /* 0x0000000008007343 */ /* 0x002fea0003c00000 */
.L_x_2:
[----:B------:R-:W0:Y:S01]  /*02d0*/  S2R R0, SR_CTAID.Z ;  /* 0x0000000000007919 */ /* 0x000e220000002700 */
[----:B------:R1:W2:Y:S01]  /*02e0*/  LDC.64 R8, c[0x4][R17] ;  /* 0x0100000011087b82 */ /* 0x0002a20000000a00 */
[----:B------:R-:W3:Y:S01]  /*02f0*/  LDCU.64 UR4, c[0x4][0x20] ;  /* 0x01000400ff0477ac */ /* 0x000ee20008000a00 */
[----:B------:R-:W-:Y:S01]  /*0300*/  MOV R6, UR37 ;  /* 0x0000002500067c02 */ /* 0x000fe20008000f00 */
[----:B------:R-:W-:Y:S02]  /*0310*/  IMAD.U32 R7, RZ, RZ, UR38 ;  /* 0x00000026ff077e24 */ /* 0x000fe4000f8e00ff */
[----:B---3--:R-:W-:Y:S02]  /*0320*/  IMAD.U32 R4, RZ, RZ, UR4 ;  /* 0x00000004ff047e24 */ /* 0x008fe4000f8e00ff */
[----:B------:R-:W-:Y:S01]  /*0330*/  IMAD.U32 R5, RZ, RZ, UR5 ;  /* 0x00000005ff057e24 */ /* 0x000fe2000f8e00ff */
[----:B0-----:R1:W-:Y:S06]  /*0340*/  STL [R1], R0 ;  /* 0x0000000001007387 */ /* 0x0013ec0000100800 */
[----:B------:R-:W-:-:S07]  /*0350*/  LEPC R20, `(.L_x_3) ;  /* 0x000000001014794e */ /* 0x000fce0000000000 */
[----:B-12---:R-:W-:Y:S05]  /*0360*/  CALL.ABS.NOINC R8 ;  /* 0x0000000008007343 */ /* 0x006fea0003c00000 */
.L_x_3:
[----:B------:R0:W-:Y:S01]  /*0370*/  STL [R1], R16 ;  /* 0x0000001001007387 */ /* 0x0001e20000100800 */
[----:B------:R0:W1:Y:S01]  /*0380*/  LDC.64 R8, c[0x4][R17] ;  /* 0x0100000011087b82 */ /* 0x0000620000000a00 */
[----:B------:R-:W2:Y:S01]  /*0390*/  LDCU.64 UR4, c[0x4][0x28] ;  /* 0x01000500ff0477ac */ /* 0x000ea20008000a00 */
[----:B------:R-:W-:Y:S01]  /*03a0*/  MOV R6, UR37 ;  /* 0x0000002500067c02 */ /* 0x000fe20008000f00 */
[----:B------:R-:W-:Y:S01]  /*03b0*/  IMAD.U32 R7, RZ, RZ, UR38 ;  /* 0x00000026ff077e24 */ /* 0x000fe2000f8e00ff */
[----:B--2---:R-:W-:Y:S01]  /*03c0*/  MOV R4, UR4 ;  /* 0x0000000400047c02 */ /* 0x004fe20008000f00 */
[----:B0-----:R-:W-:-:S07]  /*03d0*/  IMAD.U32 R5, RZ, RZ, UR5 ;  /* 0x00000005ff057e24 */ /* 0x001fce000f8e00ff */
[----:B------:R-:W-:-:S07]  /*03e0*/  LEPC R20, `(.L_x_4) ;  /* 0x000000001014794e */ /* 0x000fce0000000000 */
[----:B-1----:R-:W-:Y:S05]  /*03f0*/  CALL.ABS.NOINC R8 ;  /* 0x0000000008007343 */ /* 0x002fea0003c00000 */
.L_x_4:
        /* <DEDUP_REMOVED lines=9> */
.L_x_5:
[----:B------:R-:W-:Y:S01]  /*0490*/  MOV R0, UR36 ;  /* 0x0000002400007c02 */ /* 0x000fe20008000f00 */
[----:B------:R0:W1:Y:S01]  /*04a0*/  LDC.64 R2, c[0x4][R17] ;  /* 0x0100000011027b82 */ /* 0x0000620000000a00 */
[----:B------:R-:W2:Y:S01]  /*04b0*/  LDCU.64 UR4, c[0x4][0x38] ;  /* 0x01000700ff0477ac */ /* 0x000ea20008000a00 */
[----:B------:R-:W-:Y:S01]  /*04c0*/  IMAD.U32 R6, RZ, RZ, UR37 ;  /* 0x00000025ff067e24 */ /* 0x000fe2000f8e00ff */
[----:B------:R-:W-:Y:S01]  /*04d0*/  MOV R7, UR38 ;  /* 0x0000002600077c02 */ /* 0x000fe20008000f00 */
[----:B------:R0:W-:Y:S01]  /*04e0*/  STL [R1], R0 ;  /* 0x0000000001007387 */ /* 0x0001e20000100800 */
[----:B--2---:R-:W-:Y:S01]  /*04f0*/  IMAD.U32 R4, RZ, RZ, UR4 ;  /* 0x00000004ff047e24 */ /* 0x004fe2000f8e00ff */
[----:B0-----:R-:W-:-:S07]  /*0500*/  MOV R5, UR5 ;  /* 0x0000000500057c02 */ /* 0x001fce0008000f00 */
[----:B------:R-:W-:-:S07]  /*0510*/  LEPC R20, `(.L_x_6) ;  /* 0x000000001014794e */ /* 0x000fce0000000000 */
[----:B-1----:R-:W-:Y:S05]  /*0520*/  CALL.ABS.NOINC R2 ;  /* 0x0000000002007343 */ /* 0x002fea0003c00000 */
.L_x_6:
[----:B------:R-:W-:Y:S05]  /*0530*/  EXIT ;  /* 0x000000000000794d */ /* 0x000fea0003800000 */
.L_x_7:
[----:B------:R-:W-:-:S00]  /*0540*/  BRA `(.L_x_7) ;  /* 0xfffffffc00fc7947 */ /* 0x000fc0000383ffff */
[----:B------:R-:W-:-:S00]  /*0550*/  NOP ;  /* 0x0000000000007918 */ /* 0x000fc00000000000 */
        /* <DEDUP_REMOVED lines=10> */
.L_x_8:


//--------------------- .nv.global.init           --------------------------
	.section	.nv.global.init,"aw",@progbits
.nv.global.init:
	.type		$str$5,@object
	.size		$str$5,($str$2 - $str$5)
$str$5:
        /*0000*/ 	.byte	0x77, 0x61, 0x72, 0x70, 0x20, 0x69, 0x64, 0x20, 0x3d, 0x20, 0x3d, 0x20, 0x25, 0x64, 0x0a, 0x00
	.type		$str$2,@object
	.size		$str$2,($str - $str$2)
$str$2:
        /*0010*/ 	.byte	0x62, 0x6c, 0x6f, 0x63, 0x6b, 0x20, 0x69, 0x64, 0x20, 0x69, 0x6e, 0x20, 0x79, 0x20, 0x3d, 0x20
        /*0020*/ 	.byte	0x3d, 0x20, 0x25, 0x64, 0x0a, 0x00
	.type		$str,@object
	.size		$str,($str$1 - $str)
$str:
        /*0026*/ 	.byte	0x6c, 0x6f, 0x63, 0x61, 0x6c, 0x20, 0x74, 0x68, 0x72, 0x65, 0x61, 0x64, 0x20, 0x69, 0x64, 0x20
        /*0036*/ 	.byte	0x3d, 0x20, 0x25, 0x64, 0x0a, 0x00
	.type		$str$1,@object
	.size		$str$1,($str$3 - $str$1)
$str$1:
        /*003c*/ 	.byte	0x62, 0x6c, 0x6f, 0x63, 0x6b, 0x20, 0x69, 0x64, 0x20, 0x69, 0x6e, 0x20, 0x78, 0x20, 0x3d, 0x20
        /*004c*/ 	.byte	0x3d, 0x20, 0x25, 0x64, 0x0a, 0x00
	.type		$str$3,@object
	.size		$str$3,($str$6 - $str$3)
$str$3:
        /*0052*/ 	.byte	0x62, 0x6c, 0x6f, 0x63, 0x6b, 0x20, 0x69, 0x64, 0x20, 0x69, 0x6e, 0x20, 0x7a, 0x20, 0x3d, 0x20
        /*0062*/ 	.byte	0x3d, 0x20, 0x25, 0x64, 0x0a, 0x00
	.type		$str$6,@object
	.size		$str$6,($str$4 - $str$6)
$str$6:
        /*0068*/ 	.byte	0x67, 0x6c, 0x6f, 0x62, 0x61, 0x6c, 0x20, 0x62, 0x6c, 0x6f, 0x63, 0x6b, 0x20, 0x69, 0x64, 0x20
        /*0078*/ 	.byte	0x3d, 0x20, 0x3d, 0x20, 0x25, 0x64, 0x0a, 0x00
	.type		$str$4,@object
	.size		$str$4,(.L_4 - $str$4)
$str$4:
        /*0080*/ 	.byte	0x67, 0x6c, 0x6f, 0x62, 0x61, 0x6c, 0x20, 0x74, 0x68, 0x72, 0x65, 0x61, 0x64, 0x20, 0x69, 0x64
        /*0090*/ 	.byte	0x20, 0x3d, 0x20, 0x3d, 0x20, 0x25, 0x64, 0x0a, 0x00
.L_4:


//--------------------- .nv.shared.reserved.0     --------------------------
	.section	.nv.shared.reserved.0,"aw",@nobits
	.weak		__nv_reservedSMEM_offset_0_alias
	.size		__nv_reservedSMEM_offset_0_alias, 0, 64
	.other		__nv_reservedSMEM_offset_0_alias,@"STO_CUDA_RESERVED_SHARED STV_DEFAULT"
__nv_reservedSMEM_offset_0_alias:
	.zero		0
	.zero		64


//--------------------- .nv.constant0._Z22print_details_of_warpsv --------------------------
	.section	.nv.constant0._Z22print_details_of_warpsv,"a",@progbits
	.sectionflags	@""
	.align	4
.nv.constant0._Z22print_details_of_warpsv:
	.zero		896


//--------------------- SYMBOLS --------------------------

	.type		.nv.reservedSmem.offset0,@object
	.size		.nv.reservedSmem.offset0,0x4
	.type		vprintf,@function
